//
// Generated by NVIDIA NVVM Compiler
//
// Compiler Build ID: CL-36424714
// Cuda compilation tools, release 13.0, V13.0.88
// Based on NVVM 20.0.0
//

.version 9.0
.target sm_100
.address_size 64

	// .globl	_Z4initP4Test

.visible .entry _Z4initP4Test(
	.param .u64 .ptr .align 1 _Z4initP4Test_param_0
)
{
	.reg .b32 	%r<2>;
	.reg .b64 	%rd<7>;

	ld.param.u64 	%rd1, [_Z4initP4Test_param_0];
	cvta.to.global.u64 	%rd2, %rd1;
	mov.u32 	%r1, %tid.x;
	ld.global.u64 	%rd3, [%rd2];
	cvta.to.global.u64 	%rd4, %rd3;
	mul.wide.u32 	%rd5, %r1, 4;
	add.s64 	%rd6, %rd4, %rd5;
	st.global.u32 	[%rd6], %r1;
	ret;

}


// ===== COMPILED SASS (sm_100) =====

	.target	sm_100

	.elftype	@"ET_EXEC"


//--------------------- .note.nv.tkinfo           --------------------------
	.section	.note.nv.tkinfo,"",@"SHT_NOTE"
	.sectionflags	@"SHF_NOTE_NV_TKINFO"
	.tkinfo
        /*0018*/ 	.word	0x00000002
        /*0030*/ 	.string	""
        /*0030*/ 	.string	"ptxas"
        /*0030*/ 	.string	"Cuda compilation tools, release 13.0, V13.0.88"
        /*0030*/ 	.string	"Build cuda_13.0.r13.0/compiler.36424714_0"
        /*0030*/ 	.string	"-arch sm_100 -m 64 "



//--------------------- .note.nv.cuinfo           --------------------------
	.section	.note.nv.cuinfo,"",@"SHT_NOTE"
	.sectionflags	@"SHF_NOTE_NV_CUINFO"
        /*0018*/ 	.short	0x0002
        /*001a*/ 	.short	0x0064
        /*001c*/ 	.short	0x0082
	.zero		2


//--------------------- .nv.info                  --------------------------
	.section	.nv.info,"",@"SHT_CUDA_INFO"
	.align	4


	//----- nvinfo : EIATTR_REGCOUNT
	.align		4
        /*0000*/ 	.byte	0x04, 0x2f
        /*0002*/ 	.short	(.L_1 - .L_0)
	.align		4
.L_0:
        /*0004*/ 	.word	index@(_Z4initP4Test)
        /*0008*/ 	.word	0x0000000a


	//----- nvinfo : EIATTR_FRAME_SIZE
	.align		4
.L_1:
        /*000c*/ 	.byte	0x04, 0x11
        /*000e*/ 	.short	(.L_3 - .L_2)
	.align		4
.L_2:
        /*0010*/ 	.word	index@(_Z4initP4Test)
        /*0014*/ 	.word	0x00000000


	//----- nvinfo : EIATTR_MIN_STACK_SIZE
	.align		4
.L_3:
        /*0018*/ 	.byte	0x04, 0x12
        /*001a*/ 	.short	(.L_5 - .L_4)
	.align		4
.L_4:
        /*001c*/ 	.word	index@(_Z4initP4Test)
        /*0020*/ 	.word	0x00000000
.L_5:


//--------------------- .nv.compat                --------------------------
	.section	.nv.compat,"",@"SHT_CUDA_COMPAT_INFO"
	.align	4
        /*0000*/ 	.byte	0x02, 0x09, 0x00, 0x00, 0x02, 0x02, 0x01, 0x00, 0x02, 0x05, 0x05, 0x00, 0x03, 0x07, 0x01, 0x01
        /*0010*/ 	.byte	0x02, 0x03, 0x00, 0x00, 0x02, 0x06, 0x01, 0x00, 0x04, 0x0b, 0x08, 0x00, 0x09, 0x00, 0x00, 0x00
        /*0020*/ 	.byte	0x00, 0x00, 0x00, 0x00


//--------------------- .nv.info._Z4initP4Test    --------------------------
	.section	.nv.info._Z4initP4Test,"",@"SHT_CUDA_INFO"
	.sectionflags	@""
	.align	4


	//----- nvinfo : EIATTR_CUDA_API_VERSION
	.align		4
        /*0000*/ 	.byte	0x04, 0x37
        /*0002*/ 	.short	(.L_7 - .L_6)
.L_6:
        /*0004*/ 	.word	0x00000082


	//----- nvinfo : EIATTR_KPARAM_INFO
	.align		4
.L_7:
        /*0008*/ 	.byte	0x04, 0x17
        /*000a*/ 	.short	(.L_9 - .L_8)
.L_8:
        /*000c*/ 	.word	0x00000000
        /*0010*/ 	.short	0x0000
        /*0012*/ 	.short	0x0000
        /*0014*/ 	.byte	0x00, 0xf5, 0x21, 0x00


	//----- nvinfo : EIATTR_SPARSE_MMA_MASK
	.align		4
.L_9:
        /*0018*/ 	.byte	0x03, 0x50
        /*001a*/ 	.short	0x0000


	//----- nvinfo : EIATTR_MAXREG_COUNT
	.align		4
        /*001c*/ 	.byte	0x03, 0x1b
        /*001e*/ 	.short	0x00ff


	//----- nvinfo : EIATTR_MERCURY_ISA_VERSION
	.align		4
        /*0020*/ 	.byte	0x03, 0x5f
        /*0022*/ 	.short	0x0101


	//----- nvinfo : EIATTR_VRC_CTA_INIT_COUNT
	.align		4
        /*0024*/ 	.byte	0x02, 0x4a
	.zero		1
	.zero		1


	//----- nvinfo : EIATTR_EXIT_INSTR_OFFSETS
	.align		4
        /*0028*/ 	.byte	0x04, 0x1c
        /*002a*/ 	.short	(.L_11 - .L_10)


	//   ....[0]....
.L_10:
        /*002c*/ 	.word	0x00000070


	//----- nvinfo : EIATTR_CBANK_PARAM_SIZE
	.align		4
.L_11:
        /*0030*/ 	.byte	0x03, 0x19
        /*0032*/ 	.short	0x0008


	//----- nvinfo : EIATTR_PARAM_CBANK
	.align		4
        /*0034*/ 	.byte	0x04, 0x0a
        /*0036*/ 	.short	(.L_13 - .L_12)
	.align		4
.L_12:
        /*0038*/ 	.word	index@(.nv.constant0._Z4initP4Test)
        /*003c*/ 	.short	0x0380
        /*003e*/ 	.short	0x0008


	//----- nvinfo : EIATTR_SW_WAR
	.align		4
.L_13:
        /*0040*/ 	.byte	0x04, 0x36
        /*0042*/ 	.short	(.L_15 - .L_14)
.L_14:
        /*0044*/ 	.word	0x00000008
.L_15:


//--------------------- .nv.callgraph             --------------------------
	.section	.nv.callgraph,"",@"SHT_CUDA_CALLGRAPH"
	.align	4
	.sectionentsize	8
	.align		4
        /*0000*/ 	.word	0x00000000
	.align		4
        /*0004*/ 	.word	0xffffffff
	.align		4
        /*0008*/ 	.word	0x00000000
	.align		4
        /*000c*/ 	.word	0xfffffffe
	.align		4
        /*0010*/ 	.word	0x00000000
	.align		4
        /*0014*/ 	.word	0xfffffffd
	.align		4
        /*0018*/ 	.word	0x00000000
	.align		4
        /*001c*/ 	.word	0xfffffffc


//--------------------- .text._Z4initP4Test       --------------------------
	.section	.text._Z4initP4Test,"ax",@progbits
	.align	128
        .global         _Z4initP4Test
        .type           _Z4initP4Test,@function
        .size           _Z4initP4Test,(.L_x_1 - _Z4initP4Test)
        .other          _Z4initP4Test,@"STO_CUDA_ENTRY STV_DEFAULT"
_Z4initP4Test:
.text._Z4initP4Test:
[----:B------:R-:W-:Y:S08]  /*0000*/  LDC R1, c[0x0][0x37c] ;  /* 0x0000df00ff017b82 */ /* 0x000ff00000000800 */
[----:B------:R-:W0:Y:S01]  /*0010*/  LDC.64 R2, c[0x0][0x380] ;  /* 0x0000e000ff027b82 */ /* 0x000e220000000a00 */
[----:B------:R-:W0:Y:S02]  /*0020*/  LDCU.64 UR4, c[0x0][0x358] ;  /* 0x00006b00ff0477ac */ /* 0x000e240008000a00 */
[----:B0-----:R-:W2:Y:S01]  /*0030*/  LDG.E.64 R2, desc[UR4][R2.64] ;  /* 0x0000000402027981 */ /* 0x001ea2000c1e1b00 */
[----:B------:R-:W2:Y:S02]  /*0040*/  S2R R7, SR_TID.X ;  /* 0x0000000000077919 */ /* 0x000ea40000002100 */
[----:B--2---:R-:W-:-:S05]  /*0050*/  IMAD.WIDE.U32 R4, R7, 0x4, R2 ;  /* 0x0000000407047825 */ /* 0x004fca00078e0002 */
[----:B------:R-:W-:Y:S01]  /*0060*/  STG.E desc[UR4][R4.64], R7 ;  /* 0x0000000704007986 */ /* 0x000fe2000c101904 */
[----:B------:R-:W-:Y:S05]  /*0070*/  EXIT ;  /* 0x000000000000794d */ /* 0x000fea0003800000 */
.L_x_0:
[----:B------:R-:W-:-:S00]  /*0080*/  BRA `(.L_x_0) ;  /* 0xfffffffc00fc7947 */ /* 0x000fc0000383ffff */
[----:B------:R-:W-:-:S00]  /*0090*/  NOP ;  /* 0x0000000000007918 */ /* 0x000fc00000000000 */
        /* <DEDUP_REMOVED lines=14> */
.L_x_1:


//--------------------- .nv.shared.reserved.0     --------------------------
	.section	.nv.shared.reserved.0,"aw",@nobits
	.weak		__nv_reservedSMEM_offset_0_alias
	.size		__nv_reservedSMEM_offset_0_alias, 0, 64
	.other		__nv_reservedSMEM_offset_0_alias,@"STO_CUDA_RESERVED_SHARED STV_DEFAULT"
__nv_reservedSMEM_offset_0_alias:
	.zero		0
	.zero		64


//--------------------- .nv.constant0._Z4initP4Test --------------------------
	.section	.nv.constant0._Z4initP4Test,"a",@progbits
	.sectionflags	@""
	.align	4
.nv.constant0._Z4initP4Test:
	.zero		904


//--------------------- SYMBOLS --------------------------

	.type		.nv.reservedSmem.offset0,@object
	.size		.nv.reservedSmem.offset0,0x4
